//
// Generated by NVIDIA NVVM Compiler
//
// Compiler Build ID: CL-36424714
// Cuda compilation tools, release 13.0, V13.0.88
// Based on NVVM 20.0.0
//

.version 9.0
.target sm_100
.address_size 64

	// .globl	_Z14matrixMulNaivePKfS0_Pfiii
// _ZZ15matrixMulSharedPKfS0_PfiiiE2sA has been demoted
// _ZZ15matrixMulSharedPKfS0_PfiiiE2sB has been demoted

.visible .entry _Z14matrixMulNaivePKfS0_Pfiii(
	.param .u64 .ptr .align 1 _Z14matrixMulNaivePKfS0_Pfiii_param_0,
	.param .u64 .ptr .align 1 _Z14matrixMulNaivePKfS0_Pfiii_param_1,
	.param .u64 .ptr .align 1 _Z14matrixMulNaivePKfS0_Pfiii_param_2,
	.param .u32 _Z14matrixMulNaivePKfS0_Pfiii_param_3,
	.param .u32 _Z14matrixMulNaivePKfS0_Pfiii_param_4,
	.param .u32 _Z14matrixMulNaivePKfS0_Pfiii_param_5
)
{
	.reg .pred 	%p<13>;
	.reg .b32 	%r<41>;
	.reg .b32 	%f<68>;
	.reg .b64 	%rd<53>;

	ld.param.u64 	%rd7, [_Z14matrixMulNaivePKfS0_Pfiii_param_0];
	ld.param.u64 	%rd8, [_Z14matrixMulNaivePKfS0_Pfiii_param_1];
	ld.param.u64 	%rd6, [_Z14matrixMulNaivePKfS0_Pfiii_param_2];
	ld.param.u32 	%r20, [_Z14matrixMulNaivePKfS0_Pfiii_param_3];
	ld.param.u32 	%r18, [_Z14matrixMulNaivePKfS0_Pfiii_param_4];
	ld.param.u32 	%r19, [_Z14matrixMulNaivePKfS0_Pfiii_param_5];
	cvta.to.global.u64 	%rd1, %rd8;
	cvta.to.global.u64 	%rd2, %rd7;
	mov.u32 	%r21, %ctaid.y;
	mov.u32 	%r22, %ntid.y;
	mov.u32 	%r23, %tid.y;
	mad.lo.s32 	%r1, %r21, %r22, %r23;
	mov.u32 	%r24, %ctaid.x;
	mov.u32 	%r25, %ntid.x;
	mov.u32 	%r26, %tid.x;
	mad.lo.s32 	%r2, %r24, %r25, %r26;
	setp.ge.s32 	%p1, %r1, %r20;
	setp.ge.s32 	%p2, %r2, %r18;
	or.pred  	%p3, %p1, %p2;
	@%p3 bra 	$L__BB0_14;
	setp.lt.s32 	%p4, %r19, 1;
	mov.f32 	%f67, 0f00000000;
	@%p4 bra 	$L__BB0_13;
	mul.lo.s32 	%r3, %r19, %r1;
	and.b32  	%r4, %r19, 7;
	setp.lt.u32 	%p5, %r19, 8;
	mov.f32 	%f67, 0f00000000;
	mov.b32 	%r39, 0;
	@%p5 bra 	$L__BB0_5;
	and.b32  	%r39, %r19, 2147483640;
	neg.s32 	%r37, %r39;
	shl.b32 	%r7, %r18, 3;
	mul.wide.u32 	%rd9, %r3, 4;
	add.s64 	%rd10, %rd9, %rd2;
	add.s64 	%rd52, %rd10, 16;
	mov.f32 	%f67, 0f00000000;
	mul.wide.s32 	%rd13, %r18, 4;
	mov.u32 	%r36, %r2;
$L__BB0_4:
	.pragma "nounroll";
	ld.global.f32 	%f17, [%rd52+-16];
	mul.wide.s32 	%rd11, %r36, 4;
	add.s64 	%rd12, %rd1, %rd11;
	ld.global.f32 	%f18, [%rd12];
	fma.rn.f32 	%f19, %f17, %f18, %f67;
	ld.global.f32 	%f20, [%rd52+-12];
	add.s64 	%rd14, %rd12, %rd13;
	ld.global.f32 	%f21, [%rd14];
	fma.rn.f32 	%f22, %f20, %f21, %f19;
	ld.global.f32 	%f23, [%rd52+-8];
	add.s64 	%rd15, %rd14, %rd13;
	ld.global.f32 	%f24, [%rd15];
	fma.rn.f32 	%f25, %f23, %f24, %f22;
	ld.global.f32 	%f26, [%rd52+-4];
	add.s64 	%rd16, %rd15, %rd13;
	ld.global.f32 	%f27, [%rd16];
	fma.rn.f32 	%f28, %f26, %f27, %f25;
	ld.global.f32 	%f29, [%rd52];
	add.s64 	%rd17, %rd16, %rd13;
	ld.global.f32 	%f30, [%rd17];
	fma.rn.f32 	%f31, %f29, %f30, %f28;
	ld.global.f32 	%f32, [%rd52+4];
	add.s64 	%rd18, %rd17, %rd13;
	ld.global.f32 	%f33, [%rd18];
	fma.rn.f32 	%f34, %f32, %f33, %f31;
	ld.global.f32 	%f35, [%rd52+8];
	add.s64 	%rd19, %rd18, %rd13;
	ld.global.f32 	%f36, [%rd19];
	fma.rn.f32 	%f37, %f35, %f36, %f34;
	ld.global.f32 	%f38, [%rd52+12];
	add.s64 	%rd20, %rd19, %rd13;
	ld.global.f32 	%f39, [%rd20];
	fma.rn.f32 	%f67, %f38, %f39, %f37;
	add.s32 	%r37, %r37, 8;
	add.s32 	%r36, %r36, %r7;
	add.s64 	%rd52, %rd52, 32;
	setp.ne.s32 	%p6, %r37, 0;
	@%p6 bra 	$L__BB0_4;
$L__BB0_5:
	setp.eq.s32 	%p7, %r4, 0;
	@%p7 bra 	$L__BB0_13;
	and.b32  	%r13, %r19, 3;
	setp.lt.u32 	%p8, %r4, 4;
	@%p8 bra 	$L__BB0_8;
	add.s32 	%r28, %r39, %r3;
	mul.wide.u32 	%rd21, %r28, 4;
	add.s64 	%rd22, %rd2, %rd21;
	ld.global.f32 	%f41, [%rd22];
	mad.lo.s32 	%r29, %r39, %r18, %r2;
	mul.wide.s32 	%rd23, %r29, 4;
	add.s64 	%rd24, %rd1, %rd23;
	ld.global.f32 	%f42, [%rd24];
	fma.rn.f32 	%f43, %f41, %f42, %f67;
	cvt.u64.u32 	%rd25, %r3;
	cvt.u64.u32 	%rd26, %r39;
	add.s64 	%rd27, %rd26, %rd25;
	shl.b64 	%rd28, %rd27, 2;
	add.s64 	%rd29, %rd2, %rd28;
	ld.global.f32 	%f44, [%rd29+4];
	mul.wide.s32 	%rd30, %r18, 4;
	add.s64 	%rd31, %rd24, %rd30;
	ld.global.f32 	%f45, [%rd31];
	fma.rn.f32 	%f46, %f44, %f45, %f43;
	ld.global.f32 	%f47, [%rd29+8];
	add.s64 	%rd32, %rd31, %rd30;
	ld.global.f32 	%f48, [%rd32];
	fma.rn.f32 	%f49, %f47, %f48, %f46;
	ld.global.f32 	%f50, [%rd29+12];
	add.s64 	%rd33, %rd32, %rd30;
	ld.global.f32 	%f51, [%rd33];
	fma.rn.f32 	%f67, %f50, %f51, %f49;
	add.s32 	%r39, %r39, 4;
$L__BB0_8:
	setp.eq.s32 	%p9, %r13, 0;
	@%p9 bra 	$L__BB0_13;
	setp.eq.s32 	%p10, %r13, 1;
	@%p10 bra 	$L__BB0_11;
	add.s32 	%r30, %r39, %r3;
	mul.wide.u32 	%rd34, %r30, 4;
	add.s64 	%rd35, %rd2, %rd34;
	ld.global.f32 	%f53, [%rd35];
	mad.lo.s32 	%r31, %r39, %r18, %r2;
	mul.wide.s32 	%rd36, %r31, 4;
	add.s64 	%rd37, %rd1, %rd36;
	ld.global.f32 	%f54, [%rd37];
	fma.rn.f32 	%f55, %f53, %f54, %f67;
	cvt.u64.u32 	%rd38, %r3;
	cvt.u64.u32 	%rd39, %r39;
	add.s64 	%rd40, %rd39, %rd38;
	shl.b64 	%rd41, %rd40, 2;
	add.s64 	%rd42, %rd2, %rd41;
	ld.global.f32 	%f56, [%rd42+4];
	mul.wide.s32 	%rd43, %r18, 4;
	add.s64 	%rd44, %rd37, %rd43;
	ld.global.f32 	%f57, [%rd44];
	fma.rn.f32 	%f67, %f56, %f57, %f55;
	add.s32 	%r39, %r39, 2;
$L__BB0_11:
	and.b32  	%r32, %r19, 1;
	setp.eq.b32 	%p11, %r32, 1;
	not.pred 	%p12, %p11;
	@%p12 bra 	$L__BB0_13;
	add.s32 	%r33, %r39, %r3;
	mul.wide.u32 	%rd45, %r33, 4;
	add.s64 	%rd46, %rd2, %rd45;
	ld.global.f32 	%f58, [%rd46];
	mad.lo.s32 	%r34, %r39, %r18, %r2;
	mul.wide.s32 	%rd47, %r34, 4;
	add.s64 	%rd48, %rd1, %rd47;
	ld.global.f32 	%f59, [%rd48];
	fma.rn.f32 	%f67, %f58, %f59, %f67;
$L__BB0_13:
	mad.lo.s32 	%r35, %r18, %r1, %r2;
	cvta.to.global.u64 	%rd49, %rd6;
	mul.wide.s32 	%rd50, %r35, 4;
	add.s64 	%rd51, %rd49, %rd50;
	st.global.f32 	[%rd51], %f67;
$L__BB0_14:
	ret;

}
	// .globl	_Z15matrixMulSharedPKfS0_Pfiii
.visible .entry _Z15matrixMulSharedPKfS0_Pfiii(
	.param .u64 .ptr .align 1 _Z15matrixMulSharedPKfS0_Pfiii_param_0,
	.param .u64 .ptr .align 1 _Z15matrixMulSharedPKfS0_Pfiii_param_1,
	.param .u64 .ptr .align 1 _Z15matrixMulSharedPKfS0_Pfiii_param_2,
	.param .u32 _Z15matrixMulSharedPKfS0_Pfiii_param_3,
	.param .u32 _Z15matrixMulSharedPKfS0_Pfiii_param_4,
	.param .u32 _Z15matrixMulSharedPKfS0_Pfiii_param_5
)
{
	.reg .pred 	%p<12>;
	.reg .b32 	%r<43>;
	.reg .b32 	%f<111>;
	.reg .b64 	%rd<13>;
	// demoted variable
	.shared .align 4 .b8 _ZZ15matrixMulSharedPKfS0_PfiiiE2sA[4096];
	// demoted variable
	.shared .align 4 .b8 _ZZ15matrixMulSharedPKfS0_PfiiiE2sB[4096];
	ld.param.u64 	%rd3, [_Z15matrixMulSharedPKfS0_Pfiii_param_0];
	ld.param.u64 	%rd4, [_Z15matrixMulSharedPKfS0_Pfiii_param_1];
	ld.param.u64 	%rd5, [_Z15matrixMulSharedPKfS0_Pfiii_param_2];
	ld.param.u32 	%r24, [_Z15matrixMulSharedPKfS0_Pfiii_param_3];
	ld.param.u32 	%r25, [_Z15matrixMulSharedPKfS0_Pfiii_param_4];
	ld.param.u32 	%r26, [_Z15matrixMulSharedPKfS0_Pfiii_param_5];
	mov.u32 	%r27, %ctaid.y;
	shl.b32 	%r28, %r27, 5;
	mov.u32 	%r40, %tid.y;
	add.s32 	%r2, %r28, %r40;
	mov.u32 	%r29, %ctaid.x;
	shl.b32 	%r3, %r29, 5;
	mov.u32 	%r38, %tid.x;
	add.s32 	%r5, %r3, %r38;
	setp.lt.s32 	%p1, %r26, 1;
	mov.f32 	%f110, 0f00000000;
	@%p1 bra 	$L__BB1_7;
	add.s32 	%r30, %r26, 31;
	shr.u32 	%r31, %r30, 5;
	shl.b32 	%r32, %r40, 7;
	mov.u32 	%r33, _ZZ15matrixMulSharedPKfS0_PfiiiE2sA;
	add.s32 	%r6, %r33, %r32;
	shl.b32 	%r34, %r38, 2;
	add.s32 	%r7, %r6, %r34;
	mov.u32 	%r35, _ZZ15matrixMulSharedPKfS0_PfiiiE2sB;
	add.s32 	%r9, %r35, %r34;
	add.s32 	%r8, %r9, %r32;
	neg.s32 	%r42, %r31;
	mad.lo.s32 	%r36, %r40, %r25, %r38;
	add.s32 	%r41, %r36, %r3;
	shl.b32 	%r12, %r25, 5;
	mad.lo.s32 	%r39, %r26, %r2, %r38;
	cvta.to.global.u64 	%rd1, %rd3;
	cvta.to.global.u64 	%rd2, %rd4;
	mov.f32 	%f110, 0f00000000;
$L__BB1_2:
	setp.ge.s32 	%p2, %r2, %r24;
	setp.ge.u32 	%p3, %r38, %r26;
	mov.f32 	%f108, 0f00000000;
	or.pred  	%p4, %p2, %p3;
	@%p4 bra 	$L__BB1_4;
	mul.wide.u32 	%rd6, %r39, 4;
	add.s64 	%rd7, %rd1, %rd6;
	ld.global.f32 	%f108, [%rd7];
$L__BB1_4:
	setp.ge.s32 	%p5, %r5, %r25;
	st.shared.f32 	[%r7], %f108;
	setp.ge.u32 	%p6, %r40, %r26;
	mov.f32 	%f109, 0f00000000;
	or.pred  	%p7, %p5, %p6;
	@%p7 bra 	$L__BB1_6;
	mul.wide.u32 	%rd8, %r41, 4;
	add.s64 	%rd9, %rd2, %rd8;
	ld.global.f32 	%f109, [%rd9];
$L__BB1_6:
	st.shared.f32 	[%r8], %f109;
	bar.sync 	0;
	ld.shared.f32 	%f12, [%r6];
	ld.shared.f32 	%f13, [%r9];
	fma.rn.f32 	%f14, %f12, %f13, %f110;
	ld.shared.f32 	%f15, [%r6+4];
	ld.shared.f32 	%f16, [%r9+128];
	fma.rn.f32 	%f17, %f15, %f16, %f14;
	ld.shared.f32 	%f18, [%r6+8];
	ld.shared.f32 	%f19, [%r9+256];
	fma.rn.f32 	%f20, %f18, %f19, %f17;
	ld.shared.f32 	%f21, [%r6+12];
	ld.shared.f32 	%f22, [%r9+384];
	fma.rn.f32 	%f23, %f21, %f22, %f20;
	ld.shared.f32 	%f24, [%r6+16];
	ld.shared.f32 	%f25, [%r9+512];
	fma.rn.f32 	%f26, %f24, %f25, %f23;
	ld.shared.f32 	%f27, [%r6+20];
	ld.shared.f32 	%f28, [%r9+640];
	fma.rn.f32 	%f29, %f27, %f28, %f26;
	ld.shared.f32 	%f30, [%r6+24];
	ld.shared.f32 	%f31, [%r9+768];
	fma.rn.f32 	%f32, %f30, %f31, %f29;
	ld.shared.f32 	%f33, [%r6+28];
	ld.shared.f32 	%f34, [%r9+896];
	fma.rn.f32 	%f35, %f33, %f34, %f32;
	ld.shared.f32 	%f36, [%r6+32];
	ld.shared.f32 	%f37, [%r9+1024];
	fma.rn.f32 	%f38, %f36, %f37, %f35;
	ld.shared.f32 	%f39, [%r6+36];
	ld.shared.f32 	%f40, [%r9+1152];
	fma.rn.f32 	%f41, %f39, %f40, %f38;
	ld.shared.f32 	%f42, [%r6+40];
	ld.shared.f32 	%f43, [%r9+1280];
	fma.rn.f32 	%f44, %f42, %f43, %f41;
	ld.shared.f32 	%f45, [%r6+44];
	ld.shared.f32 	%f46, [%r9+1408];
	fma.rn.f32 	%f47, %f45, %f46, %f44;
	ld.shared.f32 	%f48, [%r6+48];
	ld.shared.f32 	%f49, [%r9+1536];
	fma.rn.f32 	%f50, %f48, %f49, %f47;
	ld.shared.f32 	%f51, [%r6+52];
	ld.shared.f32 	%f52, [%r9+1664];
	fma.rn.f32 	%f53, %f51, %f52, %f50;
	ld.shared.f32 	%f54, [%r6+56];
	ld.shared.f32 	%f55, [%r9+1792];
	fma.rn.f32 	%f56, %f54, %f55, %f53;
	ld.shared.f32 	%f57, [%r6+60];
	ld.shared.f32 	%f58, [%r9+1920];
	fma.rn.f32 	%f59, %f57, %f58, %f56;
	ld.shared.f32 	%f60, [%r6+64];
	ld.shared.f32 	%f61, [%r9+2048];
	fma.rn.f32 	%f62, %f60, %f61, %f59;
	ld.shared.f32 	%f63, [%r6+68];
	ld.shared.f32 	%f64, [%r9+2176];
	fma.rn.f32 	%f65, %f63, %f64, %f62;
	ld.shared.f32 	%f66, [%r6+72];
	ld.shared.f32 	%f67, [%r9+2304];
	fma.rn.f32 	%f68, %f66, %f67, %f65;
	ld.shared.f32 	%f69, [%r6+76];
	ld.shared.f32 	%f70, [%r9+2432];
	fma.rn.f32 	%f71, %f69, %f70, %f68;
	ld.shared.f32 	%f72, [%r6+80];
	ld.shared.f32 	%f73, [%r9+2560];
	fma.rn.f32 	%f74, %f72, %f73, %f71;
	ld.shared.f32 	%f75, [%r6+84];
	ld.shared.f32 	%f76, [%r9+2688];
	fma.rn.f32 	%f77, %f75, %f76, %f74;
	ld.shared.f32 	%f78, [%r6+88];
	ld.shared.f32 	%f79, [%r9+2816];
	fma.rn.f32 	%f80, %f78, %f79, %f77;
	ld.shared.f32 	%f81, [%r6+92];
	ld.shared.f32 	%f82, [%r9+2944];
	fma.rn.f32 	%f83, %f81, %f82, %f80;
	ld.shared.f32 	%f84, [%r6+96];
	ld.shared.f32 	%f85, [%r9+3072];
	fma.rn.f32 	%f86, %f84, %f85, %f83;
	ld.shared.f32 	%f87, [%r6+100];
	ld.shared.f32 	%f88, [%r9+3200];
	fma.rn.f32 	%f89, %f87, %f88, %f86;
	ld.shared.f32 	%f90, [%r6+104];
	ld.shared.f32 	%f91, [%r9+3328];
	fma.rn.f32 	%f92, %f90, %f91, %f89;
	ld.shared.f32 	%f93, [%r6+108];
	ld.shared.f32 	%f94, [%r9+3456];
	fma.rn.f32 	%f95, %f93, %f94, %f92;
	ld.shared.f32 	%f96, [%r6+112];
	ld.shared.f32 	%f97, [%r9+3584];
	fma.rn.f32 	%f98, %f96, %f97, %f95;
	ld.shared.f32 	%f99, [%r6+116];
	ld.shared.f32 	%f100, [%r9+3712];
	fma.rn.f32 	%f101, %f99, %f100, %f98;
	ld.shared.f32 	%f102, [%r6+120];
	ld.shared.f32 	%f103, [%r9+3840];
	fma.rn.f32 	%f104, %f102, %f103, %f101;
	ld.shared.f32 	%f105, [%r6+124];
	ld.shared.f32 	%f106, [%r9+3968];
	fma.rn.f32 	%f110, %f105, %f106, %f104;
	bar.sync 	0;
	add.s32 	%r42, %r42, 1;
	setp.ne.s32 	%p8, %r42, 0;
	add.s32 	%r41, %r41, %r12;
	add.s32 	%r40, %r40, 32;
	add.s32 	%r39, %r39, 32;
	add.s32 	%r38, %r38, 32;
	@%p8 bra 	$L__BB1_2;
$L__BB1_7:
	setp.ge.s32 	%p9, %r2, %r24;
	setp.ge.s32 	%p10, %r5, %r25;
	or.pred  	%p11, %p9, %p10;
	@%p11 bra 	$L__BB1_9;
	mad.lo.s32 	%r37, %r25, %r2, %r5;
	cvta.to.global.u64 	%rd10, %rd5;
	mul.wide.s32 	%rd11, %r37, 4;
	add.s64 	%rd12, %rd10, %rd11;
	st.global.f32 	[%rd12], %f110;
$L__BB1_9:
	ret;

}


// ===== COMPILED SASS (sm_100) =====

	.target	sm_100

	.elftype	@"ET_EXEC"


//--------------------- .note.nv.tkinfo           --------------------------
	.section	.note.nv.tkinfo,"",@"SHT_NOTE"
	.sectionflags	@"SHF_NOTE_NV_TKINFO"
	.tkinfo
        /*0018*/ 	.word	0x00000002
        /*0030*/ 	.string	""
        /*0030*/ 	.string	"ptxas"
        /*0030*/ 	.string	"Cuda compilation tools, release 13.0, V13.0.88"
        /*0030*/ 	.string	"Build cuda_13.0.r13.0/compiler.36424714_0"
        /*0030*/ 	.string	"-arch sm_100 -m 64 "



//--------------------- .note.nv.cuinfo           --------------------------
	.section	.note.nv.cuinfo,"",@"SHT_NOTE"
	.sectionflags	@"SHF_NOTE_NV_CUINFO"
        /*0018*/ 	.short	0x0002
        /*001a*/ 	.short	0x0064
        /*001c*/ 	.short	0x0082
	.zero		2


//--------------------- .nv.info                  --------------------------
	.section	.nv.info,"",@"SHT_CUDA_INFO"
	.align	4


	//----- nvinfo : EIATTR_REGCOUNT
	.align		4
        /*0000*/ 	.byte	0x04, 0x2f
        /*0002*/ 	.short	(.L_1 - .L_0)
	.align		4
.L_0:
        /*0004*/ 	.word	index@(_Z14matrixMulNaivePKfS0_Pfiii)
        /*0008*/ 	.word	0x00000020


	//----- nvinfo : EIATTR_FRAME_SIZE
	.align		4
.L_1:
        /*000c*/ 	.byte	0x04, 0x11
        /*000e*/ 	.short	(.L_3 - .L_2)
	.align		4
.L_2:
        /*0010*/ 	.word	index@(_Z14matrixMulNaivePKfS0_Pfiii)
        /*0014*/ 	.word	0x00000000


	//----- nvinfo : EIATTR_REGCOUNT
	.align		4
.L_3:
        /*0018*/ 	.byte	0x04, 0x2f
        /*001a*/ 	.short	(.L_5 - .L_4)
	.align		4
.L_4:
        /*001c*/ 	.word	index@(_Z15matrixMulSharedPKfS0_Pfiii)
        /*0020*/ 	.word	0x00000020


	//----- nvinfo : EIATTR_FRAME_SIZE
	.align		4
.L_5:
        /*0024*/ 	.byte	0x04, 0x11
        /*0026*/ 	.short	(.L_7 - .L_6)
	.align		4
.L_6:
        /*0028*/ 	.word	index@(_Z15matrixMulSharedPKfS0_Pfiii)
        /*002c*/ 	.word	0x00000000


	//----- nvinfo : EIATTR_MIN_STACK_SIZE
	.align		4
.L_7:
        /*0030*/ 	.byte	0x04, 0x12
        /*0032*/ 	.short	(.L_9 - .L_8)
	.align		4
.L_8:
        /*0034*/ 	.word	index@(_Z15matrixMulSharedPKfS0_Pfiii)
        /*0038*/ 	.word	0x00000000


	//----- nvinfo : EIATTR_MIN_STACK_SIZE
	.align		4
.L_9:
        /*003c*/ 	.byte	0x04, 0x12
        /*003e*/ 	.short	(.L_11 - .L_10)
	.align		4
.L_10:
        /*0040*/ 	.word	index@(_Z14matrixMulNaivePKfS0_Pfiii)
        /*0044*/ 	.word	0x00000000
.L_11:


//--------------------- .nv.compat                --------------------------
	.section	.nv.compat,"",@"SHT_CUDA_COMPAT_INFO"
	.align	4
        /*0000*/ 	.byte	0x02, 0x09, 0x00, 0x00, 0x02, 0x02, 0x01, 0x00, 0x02, 0x05, 0x05, 0x00, 0x03, 0x07, 0x01, 0x01
        /*0010*/ 	.byte	0x02, 0x03, 0x00, 0x00, 0x02, 0x06, 0x01, 0x00, 0x04, 0x0b, 0x08, 0x00, 0x09, 0x00, 0x00, 0x00
        /*0020*/ 	.byte	0x00, 0x00, 0x00, 0x00


//--------------------- .nv.info._Z15matrixMulSharedPKfS0_Pfiii --------------------------
	.section	.nv.info._Z15matrixMulSharedPKfS0_Pfiii,"",@"SHT_CUDA_INFO"
	.sectionflags	@""
	.align	4


	//----- nvinfo : EIATTR_CUDA_API_VERSION
	.align		4
        /*0000*/ 	.byte	0x04, 0x37
        /*0002*/ 	.short	(.L_13 - .L_12)
.L_12:
        /*0004*/ 	.word	0x00000082


	//----- nvinfo : EIATTR_KPARAM_INFO
	.align		4
.L_13:
        /*0008*/ 	.byte	0x04, 0x17
        /*000a*/ 	.short	(.L_15 - .L_14)
.L_14:
        /*000c*/ 	.word	0x00000000
        /*0010*/ 	.short	0x0005
        /*0012*/ 	.short	0x0020
        /*0014*/ 	.byte	0x00, 0xf0, 0x11, 0x00


	//----- nvinfo : EIATTR_KPARAM_INFO
	.align		4
.L_15:
        /*0018*/ 	.byte	0x04, 0x17
        /*001a*/ 	.short	(.L_17 - .L_16)
.L_16:
        /*001c*/ 	.word	0x00000000
        /*0020*/ 	.short	0x0004
        /*0022*/ 	.short	0x001c
        /*0024*/ 	.byte	0x00, 0xf0, 0x11, 0x00


	//----- nvinfo : EIATTR_KPARAM_INFO
	.align		4
.L_17:
        /*0028*/ 	.byte	0x04, 0x17
        /*002a*/ 	.short	(.L_19 - .L_18)
.L_18:
        /*002c*/ 	.word	0x00000000
        /*0030*/ 	.short	0x0003
        /*0032*/ 	.short	0x0018
        /*0034*/ 	.byte	0x00, 0xf0, 0x11, 0x00


	//----- nvinfo : EIATTR_KPARAM_INFO
	.align		4
.L_19:
        /*0038*/ 	.byte	0x04, 0x17
        /*003a*/ 	.short	(.L_21 - .L_20)
.L_20:
        /*003c*/ 	.word	0x00000000
        /*0040*/ 	.short	0x0002
        /*0042*/ 	.short	0x0010
        /*0044*/ 	.byte	0x00, 0xf5, 0x21, 0x00


	//----- nvinfo : EIATTR_KPARAM_INFO
	.align		4
.L_21:
        /*0048*/ 	.byte	0x04, 0x17
        /*004a*/ 	.short	(.L_23 - .L_22)
.L_22:
        /*004c*/ 	.word	0x00000000
        /*0050*/ 	.short	0x0001
        /*0052*/ 	.short	0x0008
        /*0054*/ 	.byte	0x00, 0xf5, 0x21, 0x00


	//----- nvinfo : EIATTR_KPARAM_INFO
	.align		4
.L_23:
        /*0058*/ 	.byte	0x04, 0x17
        /*005a*/ 	.short	(.L_25 - .L_24)
.L_24:
        /*005c*/ 	.word	0x00000000
        /*0060*/ 	.short	0x0000
        /*0062*/ 	.short	0x0000
        /*0064*/ 	.byte	0x00, 0xf5, 0x21, 0x00


	//----- nvinfo : EIATTR_SPARSE_MMA_MASK
	.align		4
.L_25:
        /*0068*/ 	.byte	0x03, 0x50
        /*006a*/ 	.short	0x0000


	//----- nvinfo : EIATTR_MAXREG_COUNT
	.align		4
        /*006c*/ 	.byte	0x03, 0x1b
        /*006e*/ 	.short	0x00ff


	//----- nvinfo : EIATTR_NUM_BARRIERS
	.align		4
        /*0070*/ 	.byte	0x02, 0x4c
        /*0072*/ 	.byte	0x01
	.zero		1


	//----- nvinfo : EIATTR_MERCURY_ISA_VERSION
	.align		4
        /*0074*/ 	.byte	0x03, 0x5f
        /*0076*/ 	.short	0x0101


	//----- nvinfo : EIATTR_VRC_CTA_INIT_COUNT
	.align		4
        /*0078*/ 	.byte	0x02, 0x4a
	.zero		1
	.zero		1


	//----- nvinfo : EIATTR_EXIT_INSTR_OFFSETS
	.align		4
        /*007c*/ 	.byte	0x04, 0x1c
        /*007e*/ 	.short	(.L_27 - .L_26)


	//   ....[0]....
.L_26:
        /*0080*/ 	.word	0x00000820


	//   ....[1]....
        /*0084*/ 	.word	0x00000870


	//----- nvinfo : EIATTR_CBANK_PARAM_SIZE
	.align		4
.L_27:
        /*0088*/ 	.byte	0x03, 0x19
        /*008a*/ 	.short	0x0024


	//----- nvinfo : EIATTR_PARAM_CBANK
	.align		4
        /*008c*/ 	.byte	0x04, 0x0a
        /*008e*/ 	.short	(.L_29 - .L_28)
	.align		4
.L_28:
        /*0090*/ 	.word	index@(.nv.constant0._Z15matrixMulSharedPKfS0_Pfiii)
        /*0094*/ 	.short	0x0380
        /*0096*/ 	.short	0x0024


	//----- nvinfo : EIATTR_SW_WAR
	.align		4
.L_29:
        /*0098*/ 	.byte	0x04, 0x36
        /*009a*/ 	.short	(.L_31 - .L_30)
.L_30:
        /*009c*/ 	.word	0x00000008
.L_31:


//--------------------- .nv.info._Z14matrixMulNaivePKfS0_Pfiii --------------------------
	.section	.nv.info._Z14matrixMulNaivePKfS0_Pfiii,"",@"SHT_CUDA_INFO"
	.sectionflags	@""
	.align	4


	//----- nvinfo : EIATTR_CUDA_API_VERSION
	.align		4
        /*0000*/ 	.byte	0x04, 0x37
        /*0002*/ 	.short	(.L_33 - .L_32)
.L_32:
        /*0004*/ 	.word	0x00000082


	//----- nvinfo : EIATTR_KPARAM_INFO
	.align		4
.L_33:
        /*0008*/ 	.byte	0x04, 0x17
        /*000a*/ 	.short	(.L_35 - .L_34)
.L_34:
        /*000c*/ 	.word	0x00000000
        /*0010*/ 	.short	0x0005
        /*0012*/ 	.short	0x0020
        /*0014*/ 	.byte	0x00, 0xf0, 0x11, 0x00


	//----- nvinfo : EIATTR_KPARAM_INFO
	.align		4
.L_35:
        /*0018*/ 	.byte	0x04, 0x17
        /*001a*/ 	.short	(.L_37 - .L_36)
.L_36:
        /*001c*/ 	.word	0x00000000
        /*0020*/ 	.short	0x0004
        /*0022*/ 	.short	0x001c
        /*0024*/ 	.byte	0x00, 0xf0, 0x11, 0x00


	//----- nvinfo : EIATTR_KPARAM_INFO
	.align		4
.L_37:
        /*0028*/ 	.byte	0x04, 0x17
        /*002a*/ 	.short	(.L_39 - .L_38)
.L_38:
        /*002c*/ 	.word	0x00000000
        /*0030*/ 	.short	0x0003
        /*0032*/ 	.short	0x0018
        /*0034*/ 	.byte	0x00, 0xf0, 0x11, 0x00


	//----- nvinfo : EIATTR_KPARAM_INFO
	.align		4
.L_39:
        /*0038*/ 	.byte	0x04, 0x17
        /*003a*/ 	.short	(.L_41 - .L_40)
.L_40:
        /*003c*/ 	.word	0x00000000
        /*0040*/ 	.short	0x0002
        /*0042*/ 	.short	0x0010
        /*0044*/ 	.byte	0x00, 0xf5, 0x21, 0x00


	//----- nvinfo : EIATTR_KPARAM_INFO
	.align		4
.L_41:
        /*0048*/ 	.byte	0x04, 0x17
        /*004a*/ 	.short	(.L_43 - .L_42)
.L_42:
        /*004c*/ 	.word	0x00000000
        /*0050*/ 	.short	0x0001
        /*0052*/ 	.short	0x0008
        /*0054*/ 	.byte	0x00, 0xf5, 0x21, 0x00


	//----- nvinfo : EIATTR_KPARAM_INFO
	.align		4
.L_43:
        /*0058*/ 	.byte	0x04, 0x17
        /*005a*/ 	.short	(.L_45 - .L_44)
.L_44:
        /*005c*/ 	.word	0x00000000
        /*0060*/ 	.short	0x0000
        /*0062*/ 	.short	0x0000
        /*0064*/ 	.byte	0x00, 0xf5, 0x21, 0x00


	//----- nvinfo : EIATTR_SPARSE_MMA_MASK
	.align		4
.L_45:
        /*0068*/ 	.byte	0x03, 0x50
        /*006a*/ 	.short	0x0000


	//----- nvinfo : EIATTR_MAXREG_COUNT
	.align		4
        /*006c*/ 	.byte	0x03, 0x1b
        /*006e*/ 	.short	0x00ff


	//----- nvinfo : EIATTR_MERCURY_ISA_VERSION
	.align		4
        /*0070*/ 	.byte	0x03, 0x5f
        /*0072*/ 	.short	0x0101


	//----- nvinfo : EIATTR_VRC_CTA_INIT_COUNT
	.align		4
        /*0074*/ 	.byte	0x02, 0x4a
	.zero		1
	.zero		1


	//----- nvinfo : EIATTR_EXIT_INSTR_OFFSETS
	.align		4
        /*0078*/ 	.byte	0x04, 0x1c
        /*007a*/ 	.short	(.L_47 - .L_46)


	//   ....[0]....
.L_46:
        /*007c*/ 	.word	0x000000c0


	//   ....[1]....
        /*0080*/ 	.word	0x000008e0


	//----- nvinfo : EIATTR_CBANK_PARAM_SIZE
	.align		4
.L_47:
        /*0084*/ 	.byte	0x03, 0x19
        /*0086*/ 	.short	0x0024


	//----- nvinfo : EIATTR_PARAM_CBANK
	.align		4
        /*0088*/ 	.byte	0x04, 0x0a
        /*008a*/ 	.short	(.L_49 - .L_48)
	.align		4
.L_48:
        /*008c*/ 	.word	index@(.nv.constant0._Z14matrixMulNaivePKfS0_Pfiii)
        /*0090*/ 	.short	0x0380
        /*0092*/ 	.short	0x0024


	//----- nvinfo : EIATTR_SW_WAR
	.align		4
.L_49:
        /*0094*/ 	.byte	0x04, 0x36
        /*0096*/ 	.short	(.L_51 - .L_50)
.L_50:
        /*0098*/ 	.word	0x00000008
.L_51:


//--------------------- .nv.callgraph             --------------------------
	.section	.nv.callgraph,"",@"SHT_CUDA_CALLGRAPH"
	.align	4
	.sectionentsize	8
	.align		4
        /*0000*/ 	.word	0x00000000
	.align		4
        /*0004*/ 	.word	0xffffffff
	.align		4
        /*0008*/ 	.word	0x00000000
	.align		4
        /*000c*/ 	.word	0xfffffffe
	.align		4
        /*0010*/ 	.word	0x00000000
	.align		4
        /*0014*/ 	.word	0xfffffffd
	.align		4
        /*0018*/ 	.word	0x00000000
	.align		4
        /*001c*/ 	.word	0xfffffffc


//--------------------- .text._Z15matrixMulSharedPKfS0_Pfiii --------------------------
	.section	.text._Z15matrixMulSharedPKfS0_Pfiii,"ax",@progbits
	.align	128
        .global         _Z15matrixMulSharedPKfS0_Pfiii
        .type           _Z15matrixMulSharedPKfS0_Pfiii,@function
        .size           _Z15matrixMulSharedPKfS0_Pfiii,(.L_x_8 - _Z15matrixMulSharedPKfS0_Pfiii)
        .other          _Z15matrixMulSharedPKfS0_Pfiii,@"STO_CUDA_ENTRY STV_DEFAULT"
_Z15matrixMulSharedPKfS0_Pfiii:
.text._Z15matrixMulSharedPKfS0_Pfiii:
[----:B------:R-:W-:Y:S01]  /*0000*/  LDC R1, c[0x0][0x37c] ;  /* 0x0000df00ff017b82 */ /* 0x000fe20000000800 */
[----:B------:R-:W0:Y:S01]  /*0010*/  S2R R18, SR_CTAID.Y ;  /* 0x0000000000127919 */ /* 0x000e220000002600 */
[----:B------:R-:W1:Y:S01]  /*0020*/  LDCU UR10, c[0x0][0x3a0] ;  /* 0x00007400ff0a77ac */ /* 0x000e620008000800 */
[----:B------:R-:W-:Y:S01]  /*0030*/  HFMA2 R21, -RZ, RZ, 0, 0 ;  /* 0x00000000ff157431 */ /* 0x000fe200000001ff */
[----:B------:R-:W0:Y:S01]  /*0040*/  S2R R17, SR_TID.Y ;  /* 0x0000000000117919 */ /* 0x000e220000002200 */
[----:B------:R-:W2:Y:S01]  /*0050*/  LDCU.64 UR8, c[0x0][0x358] ;  /* 0x00006b00ff0877ac */ /* 0x000ea20008000a00 */
[----:B------:R-:W3:Y:S01]  /*0060*/  S2R R2, SR_CTAID.X ;  /* 0x0000000000027919 */ /* 0x000ee20000002500 */
[----:B------:R-:W3:Y:S01]  /*0070*/  S2R R16, SR_TID.X ;  /* 0x0000000000107919 */ /* 0x000ee20000002100 */
[----:B-1----:R-:W-:Y:S01]  /*0080*/  UISETP.GE.AND UP0, UPT, UR10, 0x1, UPT ;  /* 0x000000010a00788c */ /* 0x002fe2000bf06270 */
[----:B0-----:R-:W-:Y:S02]  /*0090*/  LEA R18, R18, R17, 0x5 ;  /* 0x0000001112127211 */ /* 0x001fe400078e28ff */
[----:B---3--:R-:W-:-:S06]  /*00a0*/  LEA R19, R2, R16, 0x5 ;  /* 0x0000001002137211 */ /* 0x008fcc00078e28ff */
[----:B--2---:R-:W-:Y:S05]  /*00b0*/  BRA.U !UP0, `(.L_x_0) ;  /* 0x0000000508cc7547 */ /* 0x004fea000b800000 */
[----:B------:R-:W0:Y:S01]  /*00c0*/  S2UR UR7, SR_CgaCtaId ;  /* 0x00000000000779c3 */ /* 0x000e220000008800 */
[----:B------:R-:W1:Y:S01]  /*00d0*/  LDCU UR11, c[0x0][0x39c] ;  /* 0x00007380ff0b77ac */ /* 0x000e620008000800 */
[----:B------:R-:W-:Y:S01]  /*00e0*/  MOV R21, RZ ;  /* 0x000000ff00157202 */ /* 0x000fe20000000f00 */
[----:B------:R-:W-:Y:S01]  /*00f0*/  IMAD R6, R18, UR10, R16 ;  /* 0x0000000a12067c24 */ /* 0x000fe2000f8e0210 */
[----:B------:R-:W-:Y:S01]  /*0100*/  UMOV UR5, 0x400 ;  /* 0x0000040000057882 */ /* 0x000fe20000000000 */
[----:B------:R-:W-:-:S03]  /*0110*/  UIADD3 UR4, UPT, UPT, UR10, 0x1f, URZ ;  /* 0x0000001f0a047890 */ /* 0x000fc6000fffe0ff */
[----:B------:R-:W2:Y:S01]  /*0120*/  LDC R0, c[0x0][0x39c] ;  /* 0x0000e700ff007b82 */ /* 0x000ea20000000800 */
[----:B------:R-:W-:Y:S02]  /*0130*/  UIADD3 UR6, UPT, UPT, UR5, 0x1000, URZ ;  /* 0x0000100005067890 */ /* 0x000fe4000fffe0ff */
[----:B------:R-:W-:Y:S01]  /*0140*/  USHF.R.U32.HI UR4, URZ, 0x5, UR4 ;  /* 0x00000005ff047899 */ /* 0x000fe20008011604 */
[----:B------:R-:W3:Y:S01]  /*0150*/  LDCU UR13, c[0x0][0x3a0] ;  /* 0x00007400ff0d77ac */ /* 0x000ee20008000800 */
[----:B------:R-:W4:Y:S01]  /*0160*/  LDCU UR12, c[0x0][0x398] ;  /* 0x00007300ff0c77ac */ /* 0x000f220008000800 */
[----:B-1----:R-:W-:Y:S01]  /*0170*/  IMAD R7, R17, UR11, R16 ;  /* 0x0000000b11077c24 */ /* 0x002fe2000f8e0210 */
[----:B------:R-:W-:Y:S02]  /*0180*/  UIADD3 UR4, UPT, UPT, -UR4, URZ, URZ ;  /* 0x000000ff04047290 */ /* 0x000fe4000fffe1ff */
[----:B0-----:R-:W-:Y:S02]  /*0190*/  ULEA UR5, UR7, UR5, 0x18 ;  /* 0x0000000507057291 */ /* 0x001fe4000f8ec0ff */
[----:B------:R-:W-:Y:S01]  /*01a0*/  LEA R7, R2, R7, 0x5 ;  /* 0x0000000702077211 */ /* 0x000fe200078e28ff */
[----:B------:R-:W-:-:S03]  /*01b0*/  ULEA UR6, UR7, UR6, 0x18 ;  /* 0x0000000607067291 */ /* 0x000fc6000f8ec0ff */
[----:B------:R-:W-:-:S03]  /*01c0*/  LEA R5, R17, UR5, 0x7 ;  /* 0x0000000511057c11 */ /* 0x000fc6000f8e38ff */
[C---:B------:R-:W-:Y:S02]  /*01d0*/  LEA R3, R16.reuse, UR6, 0x2 ;  /* 0x0000000610037c11 */ /* 0x040fe4000f8e10ff */
[----:B------:R-:W-:Y:S02]  /*01e0*/  LEA R4, R16, R5, 0x2 ;  /* 0x0000000510047211 */ /* 0x000fe400078e10ff */
[----:B---34-:R-:W-:-:S07]  /*01f0*/  LEA R2, R17, R3, 0x7 ;  /* 0x0000000311027211 */ /* 0x018fce00078e38ff */
.L_x_1:
[----:B------:R-:W-:Y:S01]  /*0200*/  ISETP.GE.U32.AND P1, PT, R16, UR13, PT ;  /* 0x0000000d10007c0c */ /* 0x000fe2000bf26070 */
[----:B------:R-:W-:Y:S01]  /*0210*/  HFMA2 R24, -RZ, RZ, 0, 0 ;  /* 0x00000000ff187431 */ /* 0x000fe200000001ff */
[----:B------:R-:W-:Y:S02]  /*0220*/  ISETP.GE.U32.AND P0, PT, R17, UR13, PT ;  /* 0x0000000d11007c0c */ /* 0x000fe4000bf06070 */
[----:B------:R-:W-:Y:S02]  /*0230*/  ISETP.GE.OR P1, PT, R18, UR12, P1 ;  /* 0x0000000c12007c0c */ /* 0x000fe40008f26670 */
[----:B--2---:R-:W-:Y:S02]  /*0240*/  ISETP.GE.OR P0, PT, R19, R0, P0 ;  /* 0x000000001300720c */ /* 0x004fe40000706670 */
[----:B------:R-:W-:-:S09]  /*0250*/  MOV R29, RZ ;  /* 0x000000ff001d7202 */ /* 0x000fd20000000f00 */
[----:B------:R-:W0:Y:S08]  /*0260*/  @!P1 LDC.64 R10, c[0x0][0x380] ;  /* 0x0000e000ff0a9b82 */ /* 0x000e300000000a00 */
[----:B------:R-:W1:Y:S01]  /*0270*/  @!P0 LDC.64 R8, c[0x0][0x388] ;  /* 0x0000e200ff088b82 */ /* 0x000e620000000a00 */
[----:B0-----:R-:W-:-:S05]  /*0280*/  @!P1 IMAD.WIDE.U32 R10, R6, 0x4, R10 ;  /* 0x00000004060a9825 */ /* 0x001fca00078e000a */
[----:B------:R-:W2:Y:S01]  /*0290*/  @!P1 LDG.E R29, desc[UR8][R10.64] ;  /* 0x000000080a1d9981 */ /* 0x000ea2000c1e1900 */
[----:B-1----:R-:W-:-:S05]  /*02a0*/  @!P0 IMAD.WIDE.U32 R22, R7, 0x4, R8 ;  /* 0x0000000407168825 */ /* 0x002fca00078e0008 */
[----:B------:R-:W3:Y:S01]  /*02b0*/  @!P0 LDG.E R24, desc[UR8][R22.64] ;  /* 0x0000000816188981 */ /* 0x000ee2000c1e1900 */
[----:B------:R-:W-:-:S04]  /*02c0*/  UIADD3 UR4, UPT, UPT, UR4, 0x1, URZ ;  /* 0x0000000104047890 */ /* 0x000fc8000fffe0ff */
[----:B------:R-:W-:Y:S01]  /*02d0*/  UISETP.NE.AND UP0, UPT, UR4, URZ, UPT ;  /* 0x000000ff0400728c */ /* 0x000fe2000bf05270 */
[----:B------:R-:W-:Y:S01]  /*02e0*/  IADD3 R17, PT, PT, R17, 0x20, RZ ;  /* 0x0000002011117810 */ /* 0x000fe20007ffe0ff */
[----:B--2---:R-:W-:Y:S04]  /*02f0*/  STS [R4], R29 ;  /* 0x0000001d04007388 */ /* 0x004fe80000000800 */
[----:B---3--:R-:W-:Y:S01]  /*0300*/  STS [R2], R24 ;  /* 0x0000001802007388 */ /* 0x008fe20000000800 */
[----:B------:R-:W-:Y:S06]  /*0310*/  BAR.SYNC.DEFER_BLOCKING 0x0 ;  /* 0x0000000000007b1d */ /* 0x000fec0000010000 */
[----:B------:R-:W-:Y:S04]  /*0320*/  LDS R28, [R3] ;  /* 0x00000000031c7984 */ /* 0x000fe80000000800 */
[----:B------:R-:W0:Y:S04]  /*0330*/  LDS.128 R12, [R5] ;  /* 0x00000000050c7984 */ /* 0x000e280000000c00 */
[----:B------:R-:W1:Y:S04]  /*0340*/  LDS R23, [R3+0x80] ;  /* 0x0000800003177984 */ /* 0x000e680000000800 */
[----:B------:R-:W2:Y:S04]  /*0350*/  LDS R27, [R3+0x100] ;  /* 0x00010000031b7984 */ /* 0x000ea80000000800 */
[----:B------:R-:W3:Y:S04]  /*0360*/  LDS R26, [R3+0x180] ;  /* 0x00018000031a7984 */ /* 0x000ee80000000800 */
[----:B------:R-:W-:Y:S04]  /*0370*/  LDS R25, [R3+0x200] ;  /* 0x0002000003197984 */ /* 0x000fe80000000800 */
[----:B------:R-:W4:Y:S04]  /*0380*/  LDS.128 R8, [R5+0x10] ;  /* 0x0000100005087984 */ /* 0x000f280000000c00 */
[----:B------:R-:W5:Y:S04]  /*0390*/  LDS R20, [R3+0x280] ;  /* 0x0002800003147984 */ /* 0x000f680000000800 */
[----:B------:R-:W-:Y:S04]  /*03a0*/  LDS R24, [R3+0x380] ;  /* 0x0003800003187984 */ /* 0x000fe80000000800 */
[----:B------:R-:W-:Y:S01]  /*03b0*/  LDS R22, [R3+0x480] ;  /* 0x0004800003167984 */ /* 0x000fe20000000800 */
[----:B0-----:R-:W-:-:S03]  /*03c0*/  FFMA R12, R12, R28, R21 ;  /* 0x0000001c0c0c7223 */ /* 0x001fc60000000015 */
[----:B------:R-:W0:Y:S01]  /*03d0*/  LDS R21, [R3+0x300] ;  /* 0x0003000003157984 */ /* 0x000e220000000800 */
[----:B-1----:R-:W-:-:S03]  /*03e0*/  FFMA R12, R23, R13, R12 ;  /* 0x0000000d170c7223 */ /* 0x002fc6000000000c */
[----:B------:R-:W-:Y:S01]  /*03f0*/  LDS R23, [R3+0x400] ;  /* 0x0004000003177984 */ /* 0x000fe20000000800 */
[----:B--2---:R-:W-:-:S04]  /*0400*/  FFMA R27, R27, R14, R12 ;  /* 0x0000000e1b1b7223 */ /* 0x004fc8000000000c */
[----:B---3--:R-:W-:Y:S02]  /*0410*/  FFMA R27, R26, R15, R27 ;  /* 0x0000000f1a1b7223 */ /* 0x008fe4000000001b */
[----:B------:R-:W1:Y:S04]  /*0420*/  LDS.128 R12, [R5+0x20] ;  /* 0x00002000050c7984 */ /* 0x000e680000000c00 */
[----:B------:R-:W-:Y:S01]  /*0430*/  LDS R26, [R3+0x580] ;  /* 0x00058000031a7984 */ /* 0x000fe20000000800 */
[----:B----4-:R-:W-:-:S03]  /*0440*/  FFMA R27, R8, R25, R27 ;  /* 0x00000019081b7223 */ /* 0x010fc6000000001b */
[----:B------:R-:W2:Y:S01]  /*0450*/  LDS R25, [R3+0x500] ;  /* 0x0005000003197984 */ /* 0x000ea20000000800 */
[----:B-----5:R-:W-:-:S04]  /*0460*/  FFMA R20, R20, R9, R27 ;  /* 0x0000000914147223 */ /* 0x020fc8000000001b */
[----:B0-----:R-:W-:Y:S02]  /*0470*/  FFMA R21, R21, R10, R20 ;  /* 0x0000000a15157223 */ /* 0x001fe40000000014 */
[----:B------:R-:W-:Y:S02]  /*0480*/  LDS R20, [R3+0x680] ;  /* 0x0006800003147984 */ /* 0x000fe40000000800 */
[----:B------:R-:W-:Y:S02]  /*0490*/  FFMA R27, R24, R11, R21 ;  /* 0x0000000b181b7223 */ /* 0x000fe40000000015 */
[----:B------:R-:W-:Y:S04]  /*04a0*/  LDS R21, [R3+0x600] ;  /* 0x0006000003157984 */ /* 0x000fe80000000800 */
[----:B------:R-:W0:Y:S01]  /*04b0*/  LDS.128 R8, [R5+0x30] ;  /* 0x0000300005087984 */ /* 0x000e220000000c00 */
[----:B-1----:R-:W-:-:S03]  /*04c0*/  FFMA R27, R12, R23, R27 ;  /* 0x000000170c1b7223 */ /* 0x002fc6000000001b */
[----:B------:R-:W1:Y:S01]  /*04d0*/  LDS R23, [R3+0x700] ;  /* 0x0007000003177984 */ /* 0x000e620000000800 */
[----:B------:R-:W-:-:S03]  /*04e0*/  FFMA R22, R22, R13, R27 ;  /* 0x0000000d16167223 */ /* 0x000fc6000000001b */
[----:B------:R-:W3:Y:S01]  /*04f0*/  LDS R24, [R3+0x780] ;  /* 0x0007800003187984 */ /* 0x000ee20000000800 */
[----:B--2---:R-:W-:-:S03]  /*0500*/  FFMA R25, R25, R14, R22 ;  /* 0x0000000e19197223 */ /* 0x004fc60000000016 */
[----:B------:R-:W-:Y:S01]  /*0510*/  LDS R22, [R3+0x880] ;  /* 0x0008800003167984 */ /* 0x000fe20000000800 */
[----:B------:R-:W-:-:S03]  /*0520*/  FFMA R27, R26, R15, R25 ;  /* 0x0000000f1a1b7223 */ /* 0x000fc60000000019 */
[----:B------:R-:W-:Y:S04]  /*0530*/  LDS R25, [R3+0x800] ;  /* 0x0008000003197984 */ /* 0x000fe80000000800 */
[----:B------:R-:W2:Y:S04]  /*0540*/  LDS.128 R12, [R5+0x40] ;  /* 0x00004000050c7984 */ /* 0x000ea80000000c00 */
[----:B------:R-:W-:Y:S01]  /*0550*/  LDS R26, [R3+0x980] ;  /* 0x00098000031a7984 */ /* 0x000fe20000000800 */
[----:B0-----:R-:W-:-:S03]  /*0560*/  FFMA R27, R8, R21, R27 ;  /* 0x00000015081b7223 */ /* 0x001fc6000000001b */
[----:B------:R-:W0:Y:S01]  /*0570*/  LDS R21, [R3+0x900] ;  /* 0x0009000003157984 */ /* 0x000e220000000800 */
[----:B------:R-:W-:-:S04]  /*0580*/  FFMA R20, R20, R9, R27 ;  /* 0x0000000914147223 */ /* 0x000fc8000000001b */
[----:B-1----:R-:W-:Y:S02]  /*0590*/  FFMA R23, R23, R10, R20 ;  /* 0x0000000a17177223 */ /* 0x002fe40000000014 */
[----:B------:R-:W-:Y:S02]  /*05a0*/  LDS R20, [R3+0xa80] ;  /* 0x000a800003147984 */ /* 0x000fe40000000800 */
[----:B---3--:R-:W-:Y:S02]  /*05b0*/  FFMA R27, R24, R11, R23 ;  /* 0x0000000b181b7223 */ /* 0x008fe40000000017 */
[----:B------:R-:W-:Y:S04]  /*05c0*/  LDS R23, [R3+0xa00] ;  /* 0x000a000003177984 */ /* 0x000fe80000000800 */
[----:B------:R-:W1:Y:S01]  /*05d0*/  LDS.128 R8, [R5+0x50] ;  /* 0x0000500005087984 */ /* 0x000e620000000c00 */
[----:B--2---:R-:W-:-:S03]  /*05e0*/  FFMA R27, R12, R25, R27 ;  /* 0x000000190c1b7223 */ /* 0x004fc6000000001b */
[----:B------:R-:W2:Y:S01]  /*05f0*/  LDS R25, [R3+0xb00] ;  /* 0x000b000003197984 */ /* 0x000ea20000000800 */
[----:B------:R-:W-:-:S03]  /*0600*/  FFMA R12, R22, R13, R27 ;  /* 0x0000000d160c7223 */ /* 0x000fc6000000001b */
[----:B------:R-:W3:Y:S04]  /*0610*/  LDS R22, [R3+0xb80] ;  /* 0x000b800003167984 */ /* 0x000ee80000000800 */
[----:B------:R-:W-:Y:S01]  /*0620*/  LDS R24, [R3+0xc80] ;  /* 0x000c800003187984 */ /* 0x000fe20000000800 */
[----:B0-----:R-:W-:-:S04]  /*0630*/  FFMA R21, R21, R14, R12 ;  /* 0x0000000e15157223 */ /* 0x001fc8000000000c */
[----:B------:R-:W-:Y:S02]  /*0640*/  FFMA R27, R26, R15, R21 ;  /* 0x0000000f1a1b7223 */ /* 0x000fe40000000015 */
[----:B------:R-:W-:Y:S04]  /*0650*/  LDS R21, [R3+0xc00] ;  /* 0x000c000003157984 */ /* 0x000fe80000000800 */
[----:B------:R-:W0:Y:S01]  /*0660*/  LDS.128 R12, [R5+0x60] ;  /* 0x00006000050c7984 */ /* 0x000e220000000c00 */
[----:B-1----:R-:W-:-:S04]  /*0670*/  FFMA R23, R8, R23, R27 ;  /* 0x0000001708177223 */ /* 0x002fc8000000001b */
[----:B------:R-:W-:Y:S02]  /*0680*/  FFMA R20, R20, R9, R23 ;  /* 0x0000000914147223 */ /* 0x000fe40000000017 */
[----:B------:R-:W1:Y:S02]  /*0690*/  LDS R23, [R3+0xd00] ;  /* 0x000d000003177984 */ /* 0x000e640000000800 */
[----:B--2---:R-:W-:Y:S02]  /*06a0*/  FFMA R25, R25, R10, R20 ;  /* 0x0000000a19197223 */ /* 0x004fe40000000014 */
[----:B------:R-:W2:Y:S02]  /*06b0*/  LDS R20, [R3+0xd80] ;  /* 0x000d800003147984 */ /* 0x000ea40000000800 */
[----:B---3--:R-:W-:Y:S02]  /*06c0*/  FFMA R27, R22, R11, R25 ;  /* 0x0000000b161b7223 */ /* 0x008fe40000000019 */
[----:B------:R-:W-:Y:S04]  /*06d0*/  LDS R25, [R3+0xe00] ;  /* 0x000e000003197984 */ /* 0x000fe80000000800 */
[----:B------:R-:W3:Y:S04]  /*06e0*/  LDS.128 R8, [R5+0x70] ;  /* 0x0000700005087984 */ /* 0x000ee80000000c00 */
[----:B------:R-:W4:Y:S01]  /*06f0*/  LDS R22, [R3+0xe80] ;  /* 0x000e800003167984 */ /* 0x000f220000000800 */
[----:B0-----:R-:W-:-:S03]  /*0700*/  FFMA R27, R12, R21, R27 ;  /* 0x000000150c1b7223 */ /* 0x001fc6000000001b */
[----:B------:R-:W0:Y:S04]  /*0710*/  LDS R21, [R3+0xf00] ;  /* 0x000f000003157984 */ /* 0x000e280000000800 */
[----:B------:R-:W5:Y:S01]  /*0720*/  LDS R12, [R3+0xf80] ;  /* 0x000f8000030c7984 */ /* 0x000f620000000800 */
[----:B------:R-:W-:-:S04]  /*0730*/  FFMA R24, R24, R13, R27 ;  /* 0x0000000d18187223 */ /* 0x000fc8000000001b */
[----:B-1----:R-:W-:-:S04]  /*0740*/  FFMA R23, R23, R14, R24 ;  /* 0x0000000e17177223 */ /* 0x002fc80000000018 */
[----:B--2---:R-:W-:-:S04]  /*0750*/  FFMA R15, R20, R15, R23 ;  /* 0x0000000f140f7223 */ /* 0x004fc80000000017 */
[----:B---3--:R-:W-:-:S04]  /*0760*/  FFMA R15, R8, R25, R15 ;  /* 0x00000019080f7223 */ /* 0x008fc8000000000f */
[----:B----4-:R-:W-:Y:S01]  /*0770*/  FFMA R22, R22, R9, R15 ;  /* 0x0000000916167223 */ /* 0x010fe2000000000f */
[----:B------:R-:W-:Y:S02]  /*0780*/  IADD3 R16, PT, PT, R16, 0x20, RZ ;  /* 0x0000002010107810 */ /* 0x000fe40007ffe0ff */
[----:B------:R-:W-:Y:S02]  /*0790*/  IADD3 R6, PT, PT, R6, 0x20, RZ ;  /* 0x0000002006067810 */ /* 0x000fe40007ffe0ff */
[----:B------:R-:W-:Y:S01]  /*07a0*/  LEA R7, R0, R7, 0x5 ;  /* 0x0000000700077211 */ /* 0x000fe200078e28ff */
[----:B0-----:R-:W-:-:S04]  /*07b0*/  FFMA R21, R21, R10, R22 ;  /* 0x0000000a15157223 */ /* 0x001fc80000000016 */
[----:B-----5:R-:W-:Y:S01]  /*07c0*/  FFMA R21, R12, R11, R21 ;  /* 0x0000000b0c157223 */ /* 0x020fe20000000015 */
[----:B------:R-:W-:Y:S06]  /*07d0*/  BAR.SYNC.DEFER_BLOCKING 0x0 ;  /* 0x0000000000007b1d */ /* 0x000fec0000010000 */
[----:B------:R-:W-:Y:S05]  /*07e0*/  BRA.U UP0, `(.L_x_1) ;  /* 0xfffffff900847547 */ /* 0x000fea000b83ffff */
.L_x_0:
[----:B------:R-:W0:Y:S02]  /*07f0*/  LDCU.64 UR4, c[0x0][0x398] ;  /* 0x00007300ff0477ac */ /* 0x000e240008000a00 */
[----:B0-----:R-:W-:-:S04]  /*0800*/  ISETP.GE.AND P0, PT, R19, UR5, PT ;  /* 0x0000000513007c0c */ /* 0x001fc8000bf06270 */
[----:B------:R-:W-:-:S13]  /*0810*/  ISETP.GE.OR P0, PT, R18, UR4, P0 ;  /* 0x0000000412007c0c */ /* 0x000fda0008706670 */
[----:B------:R-:W-:Y:S05]  /*0820*/  @P0 EXIT ;  /* 0x000000000000094d */ /* 0x000fea0003800000 */
[----:B------:R-:W0:Y:S01]  /*0830*/  LDC.64 R2, c[0x0][0x390] ;  /* 0x0000e400ff027b82 */ /* 0x000e220000000a00 */
[----:B------:R-:W-:-:S04]  /*0840*/  IMAD R19, R18, UR5, R19 ;  /* 0x0000000512137c24 */ /* 0x000fc8000f8e0213 */
[----:B0-----:R-:W-:-:S05]  /*0850*/  IMAD.WIDE R2, R19, 0x4, R2 ;  /* 0x0000000413027825 */ /* 0x001fca00078e0202 */
[----:B------:R-:W-:Y:S01]  /*0860*/  STG.E desc[UR8][R2.64], R21 ;  /* 0x0000001502007986 */ /* 0x000fe2000c101908 */
[----:B------:R-:W-:Y:S05]  /*0870*/  EXIT ;  /* 0x000000000000794d */ /* 0x000fea0003800000 */
.L_x_2:
[----:B------:R-:W-:-:S00]  /*0880*/  BRA `(.L_x_2) ;  /* 0xfffffffc00fc7947 */ /* 0x000fc0000383ffff */
[----:B------:R-:W-:-:S00]  /*0890*/  NOP ;  /* 0x0000000000007918 */ /* 0x000fc00000000000 */
        /* <DEDUP_REMOVED lines=14> */
.L_x_8:


//--------------------- .text._Z14matrixMulNaivePKfS0_Pfiii --------------------------
	.section	.text._Z14matrixMulNaivePKfS0_Pfiii,"ax",@progbits
	.align	128
        .global         _Z14matrixMulNaivePKfS0_Pfiii
        .type           _Z14matrixMulNaivePKfS0_Pfiii,@function
        .size           _Z14matrixMulNaivePKfS0_Pfiii,(.L_x_9 - _Z14matrixMulNaivePKfS0_Pfiii)
        .other          _Z14matrixMulNaivePKfS0_Pfiii,@"STO_CUDA_ENTRY STV_DEFAULT"
_Z14matrixMulNaivePKfS0_Pfiii:
.text._Z14matrixMulNaivePKfS0_Pfiii:
[----:B------:R-:W-:Y:S01]  /*0000*/  LDC R1, c[0x0][0x37c] ;  /* 0x0000df00ff017b82 */ /* 0x000fe20000000800 */
[----:B------:R-:W0:Y:S07]  /*0010*/  S2R R5, SR_TID.X ;  /* 0x0000000000057919 */ /* 0x000e2e0000002100 */
[----:B------:R-:W1:Y:S01]  /*0020*/  LDC R19, c[0x0][0x364] ;  /* 0x0000d900ff137b82 */ /* 0x000e620000000800 */
[----:B------:R-:W1:Y:S07]  /*0030*/  S2R R4, SR_TID.Y ;  /* 0x0000000000047919 */ /* 0x000e6e0000002200 */
[----:B------:R-:W0:Y:S08]  /*0040*/  S2UR UR5, SR_CTAID.X ;  /* 0x00000000000579c3 */ /* 0x000e300000002500 */
[----:B------:R-:W0:Y:S08]  /*0050*/  LDC R0, c[0x0][0x360] ;  /* 0x0000d800ff007b82 */ /* 0x000e300000000800 */
[----:B------:R-:W1:Y:S08]  /*0060*/  S2UR UR4, SR_CTAID.Y ;  /* 0x00000000000479c3 */ /* 0x000e700000002600 */
[----:B------:R-:W2:Y:S01]  /*0070*/  LDC.64 R2, c[0x0][0x398] ;  /* 0x0000e600ff027b82 */ /* 0x000ea20000000a00 */
[----:B0-----:R-:W-:-:S02]  /*0080*/  IMAD R0, R0, UR5, R5 ;  /* 0x0000000500007c24 */ /* 0x001fc4000f8e0205 */
[----:B-1----:R-:W-:-:S03]  /*0090*/  IMAD R19, R19, UR4, R4 ;  /* 0x0000000413137c24 */ /* 0x002fc6000f8e0204 */
[----:B--2---:R-:W-:-:S04]  /*00a0*/  ISETP.GE.AND P0, PT, R0, R3, PT ;  /* 0x000000030000720c */ /* 0x004fc80003f06270 */
[----:B------:R-:W-:-:S13]  /*00b0*/  ISETP.GE.OR P0, PT, R19, R2, P0 ;  /* 0x000000021300720c */ /* 0x000fda0000706670 */
[----:B------:R-:W-:Y:S05]  /*00c0*/  @P0 EXIT ;  /* 0x000000000000094d */ /* 0x000fea0003800000 */
[----:B------:R-:W0:Y:S01]  /*00d0*/  LDC R2, c[0x0][0x3a0] ;  /* 0x0000e800ff027b82 */ /* 0x000e220000000800 */
[----:B------:R-:W1:Y:S01]  /*00e0*/  LDCU.64 UR4, c[0x0][0x358] ;  /* 0x00006b00ff0477ac */ /* 0x000e620008000a00 */
[----:B------:R-:W-:Y:S01]  /*00f0*/  HFMA2 R24, -RZ, RZ, 0, 0 ;  /* 0x00000000ff187431 */ /* 0x000fe200000001ff */
[----:B0-----:R-:W-:-:S13]  /*0100*/  ISETP.GE.AND P0, PT, R2, 0x1, PT ;  /* 0x000000010200780c */ /* 0x001fda0003f06270 */
[----:B-1----:R-:W-:Y:S05]  /*0110*/  @!P0 BRA `(.L_x_3) ;  /* 0x0000000400e08947 */ /* 0x002fea0003800000 */
[C---:B------:R-:W-:Y:S01]  /*0120*/  ISETP.GE.U32.AND P1, PT, R2.reuse, 0x8, PT ;  /* 0x000000080200780c */ /* 0x040fe20003f26070 */
[----:B------:R-:W-:Y:S01]  /*0130*/  IMAD R20, R19, R2, RZ ;  /* 0x0000000213147224 */ /* 0x000fe200078e02ff */
[----:B------:R-:W-:Y:S02]  /*0140*/  LOP3.LUT R27, R2, 0x7, RZ, 0xc0, !PT ;  /* 0x00000007021b7812 */ /* 0x000fe400078ec0ff */
[----:B------:R-:W-:Y:S02]  /*0150*/  MOV R24, RZ ;  /* 0x000000ff00187202 */ /* 0x000fe40000000f00 */
[----:B------:R-:W-:Y:S02]  /*0160*/  ISETP.NE.AND P0, PT, R27, RZ, PT ;  /* 0x000000ff1b00720c */ /* 0x000fe40003f05270 */
[----:B------:R-:W-:-:S05]  /*0170*/  MOV R21, RZ ;  /* 0x000000ff00157202 */ /* 0x000fca0000000f00 */
[----:B------:R-:W-:Y:S06]  /*0180*/  @!P1 BRA `(.L_x_4) ;  /* 0x0000000000c49947 */ /* 0x000fec0003800000 */
[----:B------:R-:W0:Y:S01]  /*0190*/  LDC.64 R4, c[0x0][0x380] ;  /* 0x0000e000ff047b82 */ /* 0x000e220000000a00 */
[----:B------:R-:W-:Y:S02]  /*01a0*/  LOP3.LUT R21, R2, 0x7ffffff8, RZ, 0xc0, !PT ;  /* 0x7ffffff802157812 */ /* 0x000fe400078ec0ff */
[----:B------:R-:W-:Y:S02]  /*01b0*/  MOV R24, RZ ;  /* 0x000000ff00187202 */ /* 0x000fe40000000f00 */
[----:B------:R-:W-:Y:S02]  /*01c0*/  MOV R18, R0 ;  /* 0x0000000000127202 */ /* 0x000fe40000000f00 */
[----:B------:R-:W-:Y:S01]  /*01d0*/  IADD3 R22, PT, PT, -R21, RZ, RZ ;  /* 0x000000ff15167210 */ /* 0x000fe20007ffe1ff */
[----:B0-----:R-:W-:-:S03]  /*01e0*/  IMAD.WIDE.U32 R4, R20, 0x4, R4 ;  /* 0x0000000414047825 */ /* 0x001fc600078e0004 */
[----:B------:R-:W-:-:S04]  /*01f0*/  IADD3 R6, P1, PT, R4, 0x10, RZ ;  /* 0x0000001004067810 */ /* 0x000fc80007f3e0ff */
[----:B------:R-:W-:-:S09]  /*0200*/  IADD3.X R7, PT, PT, RZ, R5, RZ, P1, !PT ;  /* 0x00000005ff077210 */ /* 0x000fd20000ffe4ff */
.L_x_5:
[----:B------:R-:W0:Y:S01]  /*0210*/  LDC.64 R16, c[0x0][0x388] ;  /* 0x0000e200ff107b82 */ /* 0x000e220000000a00 */
[----:B------:R-:W-:Y:S02]  /*0220*/  MOV R4, R6 ;  /* 0x0000000600047202 */ /* 0x000fe40000000f00 */
[----:B------:R-:W-:-:S05]  /*0230*/  MOV R5, R7 ;  /* 0x0000000700057202 */ /* 0x000fca0000000f00 */
[----:B------:R-:W2:Y:S04]  /*0240*/  LDG.E R25, desc[UR4][R4.64+-0x10] ;  /* 0xfffff00404197981 */ /* 0x000ea8000c1e1900 */
[----:B------:R-:W3:Y:S04]  /*0250*/  LDG.E R23, desc[UR4][R4.64+-0xc] ;  /* 0xfffff40404177981 */ /* 0x000ee8000c1e1900 */
[----:B------:R-:W4:Y:S04]  /*0260*/  LDG.E R29, desc[UR4][R4.64+-0x8] ;  /* 0xfffff804041d7981 */ /* 0x000f28000c1e1900 */
[----:B------:R-:W5:Y:S01]  /*0270*/  LDG.E R28, desc[UR4][R4.64+-0x4] ;  /* 0xfffffc04041c7981 */ /* 0x000f62000c1e1900 */
[----:B0-----:R-:W-:-:S05]  /*0280*/  IMAD.WIDE R16, R18, 0x4, R16 ;  /* 0x0000000412107825 */ /* 0x001fca00078e0210 */
[----:B------:R0:W2:Y:S01]  /*0290*/  LDG.E R26, desc[UR4][R16.64] ;  /* 0x00000004101a7981 */ /* 0x0000a2000c1e1900 */
[----:B------:R-:W-:-:S04]  /*02a0*/  IMAD.WIDE R14, R3, 0x4, R16 ;  /* 0x00000004030e7825 */ /* 0x000fc800078e0210 */
[C---:B------:R-:W-:Y:S02]  /*02b0*/  IMAD.WIDE R6, R3.reuse, 0x4, R14 ;  /* 0x0000000403067825 */ /* 0x040fe400078e020e */
[----:B------:R-:W3:Y:S02]  /*02c0*/  LDG.E R14, desc[UR4][R14.64] ;  /* 0x000000040e0e7981 */ /* 0x000ee4000c1e1900 */
[C---:B------:R-:W-:Y:S02]  /*02d0*/  IMAD.WIDE R10, R3.reuse, 0x4, R6 ;  /* 0x00000004030a7825 */ /* 0x040fe400078e0206 */
[----:B------:R-:W4:Y:S02]  /*02e0*/  LDG.E R6, desc[UR4][R6.64] ;  /* 0x0000000406067981 */ /* 0x000f24000c1e1900 */
[C---:B------:R-:W-:Y:S02]  /*02f0*/  IMAD.WIDE R8, R3.reuse, 0x4, R10 ;  /* 0x0000000403087825 */ /* 0x040fe400078e020a */
[----:B------:R-:W5:Y:S02]  /*0300*/  LDG.E R10, desc[UR4][R10.64] ;  /* 0x000000040a0a7981 */ /* 0x000f64000c1e1900 */
[----:B------:R-:W-:-:S02]  /*0310*/  IMAD.WIDE R12, R3, 0x4, R8 ;  /* 0x00000004030c7825 */ /* 0x000fc400078e0208 */
[----:B------:R-:W5:Y:S04]  /*0320*/  LDG.E R7, desc[UR4][R4.64] ;  /* 0x0000000404077981 */ /* 0x000f68000c1e1900 */
[----:B------:R-:W5:Y:S01]  /*0330*/  LDG.E R8, desc[UR4][R8.64] ;  /* 0x0000000408087981 */ /* 0x000f62000c1e1900 */
[----:B0-----:R-:W-:-:S03]  /*0340*/  IMAD.WIDE R16, R3, 0x4, R12 ;  /* 0x0000000403107825 */ /* 0x001fc600078e020c */
[----:B------:R-:W5:Y:S04]  /*0350*/  LDG.E R12, desc[UR4][R12.64] ;  /* 0x000000040c0c7981 */ /* 0x000f68000c1e1900 */
[----:B------:R-:W5:Y:S04]  /*0360*/  LDG.E R15, desc[UR4][R16.64] ;  /* 0x00000004100f7981 */ /* 0x000f68000c1e1900 */
[----:B------:R-:W5:Y:S04]  /*0370*/  LDG.E R9, desc[UR4][R4.64+0x4] ;  /* 0x0000040404097981 */ /* 0x000f68000c1e1900 */
[----:B------:R-:W5:Y:S01]  /*0380*/  LDG.E R11, desc[UR4][R4.64+0xc] ;  /* 0x00000c04040b7981 */ /* 0x000f62000c1e1900 */
[----:B--2---:R-:W-:Y:S01]  /*0390*/  FFMA R26, R25, R26, R24 ;  /* 0x0000001a191a7223 */ /* 0x004fe20000000018 */
[----:B------:R-:W-:-:S02]  /*03a0*/  IMAD.WIDE R24, R3, 0x4, R16 ;  /* 0x0000000403187825 */ /* 0x000fc400078e0210 */
[----:B------:R-:W2:Y:S04]  /*03b0*/  LDG.E R16, desc[UR4][R4.64+0x8] ;  /* 0x0000080404107981 */ /* 0x000ea8000c1e1900 */
[----:B------:R-:W2:Y:S01]  /*03c0*/  LDG.E R24, desc[UR4][R24.64] ;  /* 0x0000000418187981 */ /* 0x000ea2000c1e1900 */
[----:B---3--:R-:W-:Y:S01]  /*03d0*/  FFMA R14, R23, R14, R26 ;  /* 0x0000000e170e7223 */ /* 0x008fe2000000001a */
[----:B------:R-:W-:-:S03]  /*03e0*/  IADD3 R22, PT, PT, R22, 0x8, RZ ;  /* 0x0000000816167810 */ /* 0x000fc60007ffe0ff */
[----:B----4-:R-:W-:Y:S01]  /*03f0*/  FFMA R29, R29, R6, R14 ;  /* 0x000000061d1d7223 */ /* 0x010fe2000000000e */
[----:B------:R-:W-:-:S03]  /*0400*/  ISETP.NE.AND P1, PT, R22, RZ, PT ;  /* 0x000000ff1600720c */ /* 0x000fc60003f25270 */
[----:B-----5:R-:W-:Y:S01]  /*0410*/  FFMA R10, R28, R10, R29 ;  /* 0x0000000a1c0a7223 */ /* 0x020fe2000000001d */
[----:B------:R-:W-:-:S03]  /*0420*/  IADD3 R6, P2, PT, R4, 0x20, RZ ;  /* 0x0000002004067810 */ /* 0x000fc60007f5e0ff */
[----:B------:R-:W-:Y:S01]  /*0430*/  FFMA R8, R7, R8, R10 ;  /* 0x0000000807087223 */ /* 0x000fe2000000000a */
[----:B------:R-:W-:Y:S02]  /*0440*/  IADD3.X R7, PT, PT, RZ, R5, RZ, P2, !PT ;  /* 0x00000005ff077210 */ /* 0x000fe400017fe4ff */
[----:B------:R-:W-:Y:S01]  /*0450*/  LEA R18, R3, R18, 0x3 ;  /* 0x0000001203127211 */ /* 0x000fe200078e18ff */
[----:B------:R-:W-:-:S04]  /*0460*/  FFMA R9, R9, R12, R8 ;  /* 0x0000000c09097223 */ /* 0x000fc80000000008 */
[----:B--2---:R-:W-:-:S04]  /*0470*/  FFMA R16, R16, R15, R9 ;  /* 0x0000000f10107223 */ /* 0x004fc80000000009 */
[----:B------:R-:W-:Y:S01]  /*0480*/  FFMA R24, R11, R24, R16 ;  /* 0x000000180b187223 */ /* 0x000fe20000000010 */
[----:B------:R-:W-:Y:S06]  /*0490*/  @P1 BRA `(.L_x_5) ;  /* 0xfffffffc005c1947 */ /* 0x000fec000383ffff */
.L_x_4:
[----:B------:R-:W-:Y:S05]  /*04a0*/  @!P0 BRA `(.L_x_3) ;  /* 0x0000000000fc8947 */ /* 0x000fea0003800000 */
[----:B------:R-:W-:Y:S02]  /*04b0*/  ISETP.GE.U32.AND P1, PT, R27, 0x4, PT ;  /* 0x000000041b00780c */ /* 0x000fe40003f26070 */
[----:B------:R-:W-:-:S04]  /*04c0*/  LOP3.LUT R16, R2, 0x3, RZ, 0xc0, !PT ;  /* 0x0000000302107812 */ /* 0x000fc800078ec0ff */
[----:B------:R-:W-:-:S07]  /*04d0*/  ISETP.NE.AND P0, PT, R16, RZ, PT ;  /* 0x000000ff1000720c */ /* 0x000fce0003f05270 */
[----:B------:R-:W-:Y:S06]  /*04e0*/  @!P1 BRA `(.L_x_6) ;  /* 0x00000000006c9947 */ /* 0x000fec0003800000 */
[----:B------:R-:W0:Y:S01]  /*04f0*/  LDC.64 R6, c[0x0][0x388] ;  /* 0x0000e200ff067b82 */ /* 0x000e220000000a00 */
[----:B------:R-:W1:Y:S01]  /*0500*/  LDCU.64 UR6, c[0x0][0x380] ;  /* 0x00007000ff0677ac */ /* 0x000e620008000a00 */
[----:B------:R-:W-:Y:S01]  /*0510*/  IMAD R9, R21, R3, R0 ;  /* 0x0000000315097224 */ /* 0x000fe200078e0200 */
[CC--:B------:R-:W-:Y:S02]  /*0520*/  IADD3 R5, PT, PT, R20.reuse, R21.reuse, RZ ;  /* 0x0000001514057210 */ /* 0x0c0fe40007ffe0ff */
[----:B------:R-:W-:-:S03]  /*0530*/  IADD3 R10, P1, PT, R20, R21, RZ ;  /* 0x00000015140a7210 */ /* 0x000fc60007f3e0ff */
[----:B------:R-:W2:Y:S01]  /*0540*/  LDC.64 R14, c[0x0][0x380] ;  /* 0x0000e000ff0e7b82 */ /* 0x000ea20000000a00 */
[----:B0-----:R-:W-:-:S04]  /*0550*/  IMAD.WIDE R6, R9, 0x4, R6 ;  /* 0x0000000409067825 */ /* 0x001fc800078e0206 */
[----:B------:R-:W-:Y:S02]  /*0560*/  IMAD.WIDE R8, R3, 0x4, R6 ;  /* 0x0000000403087825 */ /* 0x000fe400078e0206 */
[----:B------:R-:W3:Y:S02]  /*0570*/  LDG.E R6, desc[UR4][R6.64] ;  /* 0x0000000406067981 */ /* 0x000ee4000c1e1900 */
[----:B--2---:R-:W-:Y:S01]  /*0580*/  IMAD.WIDE.U32 R14, R5, 0x4, R14 ;  /* 0x00000004050e7825 */ /* 0x004fe200078e000e */
[----:B------:R-:W-:Y:S02]  /*0590*/  IADD3.X R5, PT, PT, RZ, RZ, RZ, P1, !PT ;  /* 0x000000ffff057210 */ /* 0x000fe40000ffe4ff */
[----:B-1----:R-:W-:-:S03]  /*05a0*/  LEA R4, P1, R10, UR6, 0x2 ;  /* 0x000000060a047c11 */ /* 0x002fc6000f8210ff */
[----:B------:R-:W3:Y:S01]  /*05b0*/  LDG.E R15, desc[UR4][R14.64] ;  /* 0x000000040e0f7981 */ /* 0x000ee2000c1e1900 */
[----:B------:R-:W-:Y:S01]  /*05c0*/  LEA.HI.X R5, R10, UR7, R5, 0x2, P1 ;  /* 0x000000070a057c11 */ /* 0x000fe200088f1405 */
[C---:B------:R-:W-:Y:S02]  /*05d0*/  IMAD.WIDE R10, R3.reuse, 0x4, R8 ;  /* 0x00000004030a7825 */ /* 0x040fe400078e0208 */
[----:B------:R-:W2:Y:S04]  /*05e0*/  LDG.E R8, desc[UR4][R8.64] ;  /* 0x0000000408087981 */ /* 0x000ea8000c1e1900 */
[----:B------:R-:W2:Y:S01]  /*05f0*/  LDG.E R17, desc[UR4][R4.64+0x4] ;  /* 0x0000040404117981 */ /* 0x000ea2000c1e1900 */
[----:B------:R-:W-:-:S03]  /*0600*/  IMAD.WIDE R12, R3, 0x4, R10 ;  /* 0x00000004030c7825 */ /* 0x000fc600078e020a */
[----:B------:R-:W4:Y:S04]  /*0610*/  LDG.E R22, desc[UR4][R10.64] ;  /* 0x000000040a167981 */ /* 0x000f28000c1e1900 */
[----:B------:R-:W4:Y:S04]  /*0620*/  LDG.E R18, desc[UR4][R4.64+0x8] ;  /* 0x0000080404127981 */ /* 0x000f28000c1e1900 */
[----:B------:R-:W5:Y:S04]  /*0630*/  LDG.E R26, desc[UR4][R4.64+0xc] ;  /* 0x00000c04041a7981 */ /* 0x000f68000c1e1900 */
[----:B------:R-:W5:Y:S01]  /*0640*/  LDG.E R12, desc[UR4][R12.64] ;  /* 0x000000040c0c7981 */ /* 0x000f62000c1e1900 */
[----:B------:R-:W-:Y:S01]  /*0650*/  IADD3 R21, PT, PT, R21, 0x4, RZ ;  /* 0x0000000415157810 */ /* 0x000fe20007ffe0ff */
[----:B---3--:R-:W-:-:S04]  /*0660*/  FFMA R24, R15, R6, R24 ;  /* 0x000000060f187223 */ /* 0x008fc80000000018 */
[----:B--2---:R-:W-:-:S04]  /*0670*/  FFMA R17, R17, R8, R24 ;  /* 0x0000000811117223 */ /* 0x004fc80000000018 */
[----:B----4-:R-:W-:-:S04]  /*0680*/  FFMA R17, R18, R22, R17 ;  /* 0x0000001612117223 */ /* 0x010fc80000000011 */
[----:B-----5:R-:W-:-:S07]  /*0690*/  FFMA R24, R26, R12, R17 ;  /* 0x0000000c1a187223 */ /* 0x020fce0000000011 */
.L_x_6:
[----:B------:R-:W-:Y:S05]  /*06a0*/  @!P0 BRA `(.L_x_3) ;  /* 0x00000000007c8947 */ /* 0x000fea0003800000 */
[----:B------:R-:W-:Y:S01]  /*06b0*/  ISETP.NE.AND P1, PT, R16, 0x1, PT ;  /* 0x000000011000780c */ /* 0x000fe20003f25270 */
[----:B------:R-:W0:Y:S01]  /*06c0*/  LDC.64 R12, c[0x0][0x380] ;  /* 0x0000e000ff0c7b82 */ /* 0x000e220000000a00 */
[----:B------:R-:W-:-:S04]  /*06d0*/  LOP3.LUT R2, R2, 0x1, RZ, 0xc0, !PT ;  /* 0x0000000102027812 */ /* 0x000fc800078ec0ff */
[----:B------:R-:W-:-:S03]  /*06e0*/  ISETP.NE.U32.AND P0, PT, R2, 0x1, PT ;  /* 0x000000010200780c */ /* 0x000fc60003f05070 */
[----:B------:R-:W1:Y:S04]  /*06f0*/  LDC.64 R10, c[0x0][0x388] ;  /* 0x0000e200ff0a7b82 */ /* 0x000e680000000a00 */
[CC--:B------:R-:W-:Y:S02]  /*0700*/  @P1 IADD3 R15, PT, PT, R20.reuse, R21.reuse, RZ ;  /* 0x00000015140f1210 */ /* 0x0c0fe40007ffe0ff */
[----:B------:R-:W-:Y:S02]  /*0710*/  @P1 IADD3 R2, P2, PT, R20, R21, RZ ;  /* 0x0000001514021210 */ /* 0x000fe40007f5e0ff */
[----:B------:R-:W2:Y:S02]  /*0720*/  @P1 LDC.64 R4, c[0x0][0x380] ;  /* 0x0000e000ff041b82 */ /* 0x000ea40000000a00 */
[----:B------:R-:W-:-:S06]  /*0730*/  @P1 IADD3.X R14, PT, PT, RZ, RZ, RZ, P2, !PT ;  /* 0x000000ffff0e1210 */ /* 0x000fcc00017fe4ff */
[----:B------:R-:W3:Y:S01]  /*0740*/  LDC.64 R6, c[0x0][0x380] ;  /* 0x0000e000ff067b82 */ /* 0x000ee20000000a00 */
[----:B0-----:R-:W-:-:S04]  /*0750*/  @P1 IMAD.WIDE.U32 R12, R15, 0x4, R12 ;  /* 0x000000040f0c1825 */ /* 0x001fc800078e000c */
[C---:B------:R-:W-:Y:S01]  /*0760*/  @P1 IMAD R15, R21.reuse, R3, R0 ;  /* 0x00000003150f1224 */ /* 0x040fe200078e0200 */
[----:B------:R-:W-:Y:S01]  /*0770*/  @P1 IADD3 R21, PT, PT, R21, 0x2, RZ ;  /* 0x0000000215151810 */ /* 0x000fe20007ffe0ff */
[----:B------:R-:W4:Y:S01]  /*0780*/  @P1 LDG.E R13, desc[UR4][R12.64] ;  /* 0x000000040c0d1981 */ /* 0x000f22000c1e1900 */
[----:B------:R-:W0:Y:S01]  /*0790*/  LDC.64 R8, c[0x0][0x388] ;  /* 0x0000e200ff087b82 */ /* 0x000e220000000a00 */
[----:B-1----:R-:W-:Y:S01]  /*07a0*/  @P1 IMAD.WIDE R10, R15, 0x4, R10 ;  /* 0x000000040f0a1825 */ /* 0x002fe200078e020a */
[----:B------:R-:W-:Y:S02]  /*07b0*/  @!P0 IADD3 R17, PT, PT, R20, R21, RZ ;  /* 0x0000001514118210 */ /* 0x000fe40007ffe0ff */
[----:B--2---:R-:W-:Y:S01]  /*07c0*/  @P1 LEA R4, P2, R2, R4, 0x2 ;  /* 0x0000000402041211 */ /* 0x004fe200078410ff */
[----:B------:R-:W-:-:S03]  /*07d0*/  @!P0 IMAD R21, R21, R3, R0 ;  /* 0x0000000315158224 */ /* 0x000fc600078e0200 */
[----:B------:R-:W-:Y:S01]  /*07e0*/  @P1 LEA.HI.X R5, R2, R5, R14, 0x2, P2 ;  /* 0x0000000502051211 */ /* 0x000fe200010f140e */
[----:B------:R-:W-:Y:S01]  /*07f0*/  @P1 IMAD.WIDE R14, R3, 0x4, R10 ;  /* 0x00000004030e1825 */ /* 0x000fe200078e020a */
[----:B------:R-:W4:Y:S03]  /*0800*/  @P1 LDG.E R2, desc[UR4][R10.64] ;  /* 0x000000040a021981 */ /* 0x000f26000c1e1900 */
[----:B---3--:R-:W-:Y:S01]  /*0810*/  @!P0 IMAD.WIDE.U32 R6, R17, 0x4, R6 ;  /* 0x0000000411068825 */ /* 0x008fe200078e0006 */
[----:B------:R-:W2:Y:S04]  /*0820*/  @P1 LDG.E R5, desc[UR4][R4.64+0x4] ;  /* 0x0000040404051981 */ /* 0x000ea8000c1e1900 */
[----:B------:R-:W2:Y:S01]  /*0830*/  @P1 LDG.E R14, desc[UR4][R14.64] ;  /* 0x000000040e0e1981 */ /* 0x000ea2000c1e1900 */
[----:B0-----:R-:W-:-:S03]  /*0840*/  @!P0 IMAD.WIDE R8, R21, 0x4, R8 ;  /* 0x0000000415088825 */ /* 0x001fc600078e0208 */
[----:B------:R-:W3:Y:S04]  /*0850*/  @!P0 LDG.E R7, desc[UR4][R6.64] ;  /* 0x0000000406078981 */ /* 0x000ee8000c1e1900 */
[----:B------:R-:W3:Y:S01]  /*0860*/  @!P0 LDG.E R8, desc[UR4][R8.64] ;  /* 0x0000000408088981 */ /* 0x000ee2000c1e1900 */
[----:B----4-:R-:W-:-:S04]  /*0870*/  @P1 FFMA R2, R13, R2, R24 ;  /* 0x000000020d021223 */ /* 0x010fc80000000018 */
[----:B--2---:R-:W-:-:S04]  /*0880*/  @P1 FFMA R24, R5, R14, R2 ;  /* 0x0000000e05181223 */ /* 0x004fc80000000002 */
[----:B---3--:R-:W-:-:S07]  /*0890*/  @!P0 FFMA R24, R7, R8, R24 ;  /* 0x0000000807188223 */ /* 0x008fce0000000018 */
.L_x_3:
[----:B------:R-:W0:Y:S01]  /*08a0*/  LDC.64 R4, c[0x0][0x390] ;  /* 0x0000e400ff047b82 */ /* 0x000e220000000a00 */
[----:B------:R-:W-:-:S04]  /*08b0*/  IMAD R3, R19, R3, R0 ;  /* 0x0000000313037224 */ /* 0x000fc800078e0200 */
[----:B0-----:R-:W-:-:S05]  /*08c0*/  IMAD.WIDE R2, R3, 0x4, R4 ;  /* 0x0000000403027825 */ /* 0x001fca00078e0204 */
[----:B------:R-:W-:Y:S01]  /*08d0*/  STG.E desc[UR4][R2.64], R24 ;  /* 0x0000001802007986 */ /* 0x000fe2000c101904 */
[----:B------:R-:W-:Y:S05]  /*08e0*/  EXIT ;  /* 0x000000000000794d */ /* 0x000fea0003800000 */
.L_x_7:
        /* <DEDUP_REMOVED lines=9> */
.L_x_9:


//--------------------- .nv.shared._Z15matrixMulSharedPKfS0_Pfiii --------------------------
	.section	.nv.shared._Z15matrixMulSharedPKfS0_Pfiii,"aw",@nobits
	.sectionflags	@""
	.align	4
.nv.shared._Z15matrixMulSharedPKfS0_Pfiii:
	.zero		9216


//--------------------- .nv.shared.reserved.0     --------------------------
	.section	.nv.shared.reserved.0,"aw",@nobits
	.weak		__nv_reservedSMEM_offset_0_alias
	.size		__nv_reservedSMEM_offset_0_alias, 0, 64
	.other		__nv_reservedSMEM_offset_0_alias,@"STO_CUDA_RESERVED_SHARED STV_DEFAULT"
__nv_reservedSMEM_offset_0_alias:
	.zero		0
	.zero		64


//--------------------- .nv.constant0._Z15matrixMulSharedPKfS0_Pfiii --------------------------
	.section	.nv.constant0._Z15matrixMulSharedPKfS0_Pfiii,"a",@progbits
	.sectionflags	@""
	.align	4
.nv.constant0._Z15matrixMulSharedPKfS0_Pfiii:
	.zero		932


//--------------------- .nv.constant0._Z14matrixMulNaivePKfS0_Pfiii --------------------------
	.section	.nv.constant0._Z14matrixMulNaivePKfS0_Pfiii,"a",@progbits
	.sectionflags	@""
	.align	4
.nv.constant0._Z14matrixMulNaivePKfS0_Pfiii:
	.zero		932


//--------------------- SYMBOLS --------------------------

	.type		.nv.reservedSmem.offset0,@object
	.size		.nv.reservedSmem.offset0,0x4
	.type		.nv.reservedSmem.cap,@object
	.size		.nv.reservedSmem.cap,0x4
